	.headerflags	@"EF_CUDA_TEXMODE_UNIFIED EF_CUDA_64BIT_ADDRESS EF_CUDA_SM89 EF_CUDA_VIRTUAL_SM(EF_CUDA_SM89)"
	.elftype	@"ET_EXEC"


//--------------------- .nv.info                  --------------------------
	.section	.nv.info,"",@"SHT_CUDA_INFO"
	.align	4


	//----- nvinfo : EIATTR_REGCOUNT
	.align		4
        /*0000*/ 	.byte	0x04, 0x2f
        /*0002*/ 	.short	(.L_2 - .L_1)
	.align		4
.L_1:
        /*0004*/ 	.word	index@(triton__0d1d2d3d4de)
        /*0008*/ 	.word	0x00000016


	//----- nvinfo : EIATTR_MAX_STACK_SIZE
	.align		4
.L_2:
        /*000c*/ 	.byte	0x04, 0x23
        /*000e*/ 	.short	(.L_4 - .L_3)
	.align		4
.L_3:
        /*0010*/ 	.word	index@(triton__0d1d2d3d4de)
        /*0014*/ 	.word	0x00000000


	//----- nvinfo : EIATTR_MIN_STACK_SIZE
	.align		4
.L_4:
        /*0018*/ 	.byte	0x04, 0x12
        /*001a*/ 	.short	(.L_6 - .L_5)
	.align		4
.L_5:
        /*001c*/ 	.word	index@(triton__0d1d2d3d4de)
        /*0020*/ 	.word	0x00000000


	//----- nvinfo : EIATTR_FRAME_SIZE
	.align		4
.L_6:
        /*0024*/ 	.byte	0x04, 0x11
        /*0026*/ 	.short	(.L_8 - .L_7)
	.align		4
.L_7:
        /*0028*/ 	.word	index@(triton__0d1d2d3d4de)
        /*002c*/ 	.word	0x00000000
.L_8:


//--------------------- .nv.info.triton__0d1d2d3d4de --------------------------
	.section	.nv.info.triton__0d1d2d3d4de,"",@"SHT_CUDA_INFO"
	.align	4


	//----- nvinfo : EIATTR_CUDA_API_VERSION
	.align		4
        /*0000*/ 	.byte	0x04, 0x37
        /*0002*/ 	.short	(.L_10 - .L_9)
.L_9:
        /*0004*/ 	.word	0x0000007b


	//----- nvinfo : EIATTR_PARAM_CBANK
	.align		4
.L_10:
        /*0008*/ 	.byte	0x04, 0x0a
        /*000a*/ 	.short	(.L_12 - .L_11)
	.align		4
.L_11:
        /*000c*/ 	.word	index@(.nv.constant0.triton__0d1d2d3d4de)
        /*0010*/ 	.short	0x0160
        /*0012*/ 	.short	0x0024


	//----- nvinfo : EIATTR_CBANK_PARAM_SIZE
	.align		4
.L_12:
        /*0014*/ 	.byte	0x03, 0x19
        /*0016*/ 	.short	0x0024


	//----- nvinfo : EIATTR_KPARAM_INFO
	.align		4
        /*0018*/ 	.byte	0x04, 0x17
        /*001a*/ 	.short	(.L_14 - .L_13)
.L_13:
        /*001c*/ 	.word	0x00000000
        /*0020*/ 	.short	0x0004
        /*0022*/ 	.short	0x0020
        /*0024*/ 	.byte	0x00, 0xf0, 0x11, 0x00


	//----- nvinfo : EIATTR_KPARAM_INFO
	.align		4
.L_14:
        /*0028*/ 	.byte	0x04, 0x17
        /*002a*/ 	.short	(.L_16 - .L_15)
.L_15:
        /*002c*/ 	.word	0x00000000
        /*0030*/ 	.short	0x0003
        /*0032*/ 	.short	0x0018
        /*0034*/ 	.byte	0x00, 0xf0, 0x21, 0x00


	//----- nvinfo : EIATTR_KPARAM_INFO
	.align		4
.L_16:
        /*0038*/ 	.byte	0x04, 0x17
        /*003a*/ 	.short	(.L_18 - .L_17)
.L_17:
        /*003c*/ 	.word	0x00000000
        /*0040*/ 	.short	0x0002
        /*0042*/ 	.short	0x0010
        /*0044*/ 	.byte	0x00, 0xf0, 0x21, 0x00


	//----- nvinfo : EIATTR_KPARAM_INFO
	.align		4
.L_18:
        /*0048*/ 	.byte	0x04, 0x17
        /*004a*/ 	.short	(.L_20 - .L_19)
.L_19:
        /*004c*/ 	.word	0x00000000
        /*0050*/ 	.short	0x0001
        /*0052*/ 	.short	0x0008
        /*0054*/ 	.byte	0x00, 0xf0, 0x21, 0x00


	//----- nvinfo : EIATTR_KPARAM_INFO
	.align		4
.L_20:
        /*0058*/ 	.byte	0x04, 0x17
        /*005a*/ 	.short	(.L_22 - .L_21)
.L_21:
        /*005c*/ 	.word	0x00000000
        /*0060*/ 	.short	0x0000
        /*0062*/ 	.short	0x0000
        /*0064*/ 	.byte	0x00, 0xf0, 0x21, 0x00


	//----- nvinfo : EIATTR_MAXREG_COUNT
	.align		4
.L_22:
        /*0068*/ 	.byte	0x03, 0x1b
        /*006a*/ 	.short	0x00ff


	//----- nvinfo : EIATTR_EXIT_INSTR_OFFSETS
	.align		4
        /*006c*/ 	.byte	0x04, 0x1c
        /*006e*/ 	.short	(.L_24 - .L_23)


	//   ....[0]....
.L_23:
        /*0070*/ 	.word	0x00000780


	//   ....[1]....
        /*0074*/ 	.word	0x000007a0


	//----- nvinfo : EIATTR_MAX_THREADS
	.align		4
.L_24:
        /*0078*/ 	.byte	0x04, 0x05
        /*007a*/ 	.short	(.L_26 - .L_25)
.L_25:
        /*007c*/ 	.word	0x00000100
        /*0080*/ 	.word	0x00000001
        /*0084*/ 	.word	0x00000001
.L_26:


//--------------------- .nv.rel.action            --------------------------
	.section	.nv.rel.action,"",@"SHT_CUDA_RELOCINFO"
	.align	8
	.sectionentsize	8
        /*0000*/ 	.byte	0x73, 0x00, 0x00, 0x00, 0x00, 0x00, 0x00, 0x00, 0x00, 0x00, 0x00, 0x11, 0x25, 0x00, 0x05, 0x36


//--------------------- .nv.constant0.triton__0d1d2d3d4de --------------------------
	.section	.nv.constant0.triton__0d1d2d3d4de,"a",@progbits
	.align	4
.nv.constant0.triton__0d1d2d3d4de:
	.zero		388


//--------------------- .text.triton__0d1d2d3d4de --------------------------
	.section	.text.triton__0d1d2d3d4de,"ax",@progbits
	.sectioninfo	@"SHI_REGISTERS=22"
	.align	128
        .global         triton__0d1d2d3d4de
        .type           triton__0d1d2d3d4de,@function
        .size           triton__0d1d2d3d4de,(.L_x_1 - triton__0d1d2d3d4de)
        .other          triton__0d1d2d3d4de,@"STO_CUDA_ENTRY STV_DEFAULT"
triton__0d1d2d3d4de:
.text.triton__0d1d2d3d4de:
[----:B------:R-:W-:-:S02]  /*0000*/  MOV R1, c[0x0][0x28] ;  /* 0x00000a0000017a02 */ /* 0x000fc40000000f00 */
[----:B------:R-:W0:Y:S01]  /*0010*/  S2R R0, SR_TID.X ;  /* 0x0000000000007919 */ /* 0x000e220000002100 */
[----:B------:R-:W-:Y:S01]  /*0020*/  CS2R R18, SRZ ;  /* 0x0000000000127805 */ /* 0x000fe2000001ff00 */
[----:B------:R-:W-:Y:S01]  /*0030*/  MOV R17, RZ ;  /* 0x000000ff00117202 */ /* 0x000fe20000000f00 */
[----:B------:R-:W-:Y:S01]  /*0040*/  ULDC.64 UR4, c[0x0][0x118] ;  /* 0x0000460000047ab9 */ /* 0x000fe20000000a00 */
[----:B------:R-:W1:Y:S01]  /*0050*/  S2R R3, SR_CTAID.X ;  /* 0x0000000000037919 */ /* 0x000e620000002500 */
[----:B0-----:R-:W-:-:S04]  /*0060*/  SHF.L.U32 R0, R0, 0x1, RZ ;  /* 0x0000000100007819 */ /* 0x001fc800000006ff */
[----:B------:R-:W-:-:S04]  /*0070*/  LOP3.LUT R0, R0, 0x1fe, RZ, 0xc0, !PT ;  /* 0x000001fe00007812 */ /* 0x000fc800078ec0ff */
[----:B-1----:R-:W-:-:S04]  /*0080*/  LEA R0, R3, R0, 0x9 ;  /* 0x0000000003007211 */ /* 0x002fc800078e48ff */
[C---:B------:R-:W-:Y:S01]  /*0090*/  ISETP.GE.AND P0, PT, R0.reuse, c[0x0][0x180], PT ;  /* 0x0000600000007a0c */ /* 0x040fe20003f06270 */
[----:B------:R-:W-:-:S05]  /*00a0*/  IMAD.HI R2, R0, 0x66666667, RZ ;  /* 0x6666666700027827 */ /* 0x000fca00078e02ff */
[----:B------:R-:W-:-:S04]  /*00b0*/  SHF.R.U32.HI R3, RZ, 0x1f, R2 ;  /* 0x0000001fff037819 */ /* 0x000fc80000011602 */
[----:B------:R-:W-:-:S05]  /*00c0*/  LEA.HI.SX32 R3, R2, R3, 0x17 ;  /* 0x0000000302037211 */ /* 0x000fca00078fbaff */
[----:B------:R-:W-:-:S04]  /*00d0*/  IMAD R8, R3, -0x500, R0 ;  /* 0xfffffb0003087824 */ /* 0x000fc800078e0200 */
[----:B------:R-:W-:Y:S01]  /*00e0*/  IMAD R16, R3, 0xa00, R8 ;  /* 0x00000a0003107824 */ /* 0x000fe200078e0208 */
[----:B------:R-:W-:Y:S02]  /*00f0*/  MOV R3, 0x2 ;  /* 0x0000000200037802 */ /* 0x000fe40000000f00 */
[----:B------:R-:W-:Y:S02]  /*0100*/  IADD3 R10, R8, 0x500, RZ ;  /* 0x00000500080a7810 */ /* 0x000fe40007ffe0ff */
[----:B------:R-:W-:-:S03]  /*0110*/  IADD3 R14, R16, 0x500, RZ ;  /* 0x00000500100e7810 */ /* 0x000fc60007ffe0ff */
[----:B------:R-:W-:-:S04]  /*0120*/  IMAD.WIDE.U32 R10, R10, R3, c[0x0][0x168] ;  /* 0x00005a000a0a7625 */ /* 0x000fc800078e0003 */
[CC--:B------:R-:W-:Y:S01]  /*0130*/  IMAD.WIDE R12, R14.reuse, R3.reuse, c[0x0][0x160] ;  /* 0x000058000e0c7625 */ /* 0x0c0fe200078e0203 */
[----:B------:R0:W2:Y:S03]  /*0140*/  @!P0 LDG.E.EL R18, [R10.64] ;  /* 0x000000040a128981 */ /* 0x0000a6000c2e1900 */
[-C--:B------:R-:W-:Y:S01]  /*0150*/  IMAD.WIDE R14, R14, R3.reuse, c[0x0][0x170] ;  /* 0x00005c000e0e7625 */ /* 0x080fe200078e0203 */
[----:B------:R2:W3:Y:S04]  /*0160*/  @!P0 LDG.E R17, [R12.64] ;  /* 0x000000040c118981 */ /* 0x0004e8000c1e1900 */
[----:B------:R1:W4:Y:S01]  /*0170*/  @!P0 LDG.E R19, [R14.64] ;  /* 0x000000040e138981 */ /* 0x000322000c1e1900 */
[----:B------:R-:W-:Y:S01]  /*0180*/  MOV R2, RZ ;  /* 0x000000ff00027202 */ /* 0x000fe20000000f00 */
[----:B------:R-:W-:Y:S01]  /*0190*/  IMAD.WIDE R8, R8, R3, c[0x0][0x168] ;  /* 0x00005a0008087625 */ /* 0x000fe200078e0203 */
[----:B------:R-:W-:-:S03]  /*01a0*/  CS2R R4, SRZ ;  /* 0x0000000000047805 */ /* 0x000fc6000001ff00 */
[CC--:B------:R-:W-:Y:S01]  /*01b0*/  IMAD.WIDE R6, R16.reuse, R3.reuse, c[0x0][0x160] ;  /* 0x0000580010067625 */ /* 0x0c0fe200078e0203 */
[----:B------:R5:W5:Y:S03]  /*01c0*/  @!P0 LDG.E.EL R2, [R8.64] ;  /* 0x0000000408028981 */ /* 0x000b66000c2e1900 */
[----:B0-----:R-:W-:Y:S01]  /*01d0*/  IMAD.WIDE R10, R16, R3, c[0x0][0x170] ;  /* 0x00005c00100a7625 */ /* 0x001fe200078e0203 */
[----:B------:R0:W5:Y:S04]  /*01e0*/  @!P0 LDG.E R4, [R6.64] ;  /* 0x0000000406048981 */ /* 0x000168000c1e1900 */
[----:B------:R0:W5:Y:S01]  /*01f0*/  @!P0 LDG.E R5, [R10.64] ;  /* 0x000000040a058981 */ /* 0x000162000c1e1900 */
[----:B-1----:R-:W-:-:S02]  /*0200*/  MOV R15, 0x3789ca3c ;  /* 0x3789ca3c000f7802 */ /* 0x002fc40000000f00 */
[----:B0-----:R-:W-:Y:S01]  /*0210*/  MOV R11, 0x3789ca3c ;  /* 0x3789ca3c000b7802 */ /* 0x001fe20000000f00 */
[--C-:B--2---:R-:W-:Y:S02]  /*0220*/  HADD2.F32 R13, -RZ, R18.reuse.H0_H0 ;  /* 0x20000012ff0d7230 */ /* 0x104fe40000004100 */
[----:B------:R-:W-:Y:S02]  /*0230*/  HADD2.F32 R18, -RZ, R18.H1_H1 ;  /* 0x30000012ff127230 */ /* 0x000fe40000004100 */
[--C-:B---3--:R-:W-:Y:S02]  /*0240*/  HADD2.F32 R12, -RZ, R17.reuse.H0_H0 ;  /* 0x20000011ff0c7230 */ /* 0x108fe40000004100 */
[----:B------:R-:W-:Y:S02]  /*0250*/  HADD2.F32 R17, -RZ, R17.H1_H1 ;  /* 0x30000011ff117230 */ /* 0x000fe40000004100 */
[--C-:B----4-:R-:W-:Y:S01]  /*0260*/  HADD2.F32 R14, -RZ, R19.reuse.H0_H0 ;  /* 0x20000013ff0e7230 */ /* 0x110fe20000004100 */
[----:B------:R-:W-:Y:S01]  /*0270*/  FADD R13, R12, R13 ;  /* 0x0000000d0c0d7221 */ /* 0x000fe20000000000 */
[----:B-----5:R-:W-:Y:S01]  /*0280*/  HADD2.F32 R8, -RZ, R19.H1_H1 ;  /* 0x30000013ff087230 */ /* 0x020fe20000004100 */
[----:B------:R-:W-:Y:S01]  /*0290*/  FADD R17, R17, R18 ;  /* 0x0000001211117221 */ /* 0x000fe20000000000 */
[----:B------:R-:W-:Y:S01]  /*02a0*/  MOV R12, 0xb9f560b9 ;  /* 0xb9f560b9000c7802 */ /* 0x000fe20000000f00 */
[----:B------:R-:W-:Y:S01]  /*02b0*/  FFMA R6, R14, 0.125, R13 ;  /* 0x3e0000000e067823 */ /* 0x000fe2000000000d */
[----:B------:R-:W-:Y:S01]  /*02c0*/  MOV R13, 0x3bac840b ;  /* 0x3bac840b000d7802 */ /* 0x000fe20000000f00 */
[----:B------:R-:W-:Y:S01]  /*02d0*/  FFMA R8, R8, 0.125, R17 ;  /* 0x3e00000008087823 */ /* 0x000fe20000000011 */
[----:B------:R-:W-:Y:S01]  /*02e0*/  MOV R17, 0xb9f560b9 ;  /* 0xb9f560b900117802 */ /* 0x000fe20000000f00 */
[----:B------:R-:W-:Y:S01]  /*02f0*/  FMUL R7, R6, 0.70710676908493041992 ;  /* 0x3f3504f306077820 */ /* 0x000fe20000400000 */
[----:B------:R-:W-:Y:S01]  /*0300*/  MOV R19, 0x3bac840b ;  /* 0x3bac840b00137802 */ /* 0x000fe20000000f00 */
[----:B------:R-:W-:Y:S01]  /*0310*/  FMUL R9, R8, 0.70710676908493041992 ;  /* 0x3f3504f308097820 */ /* 0x000fe20000400000 */
[----:B------:R-:W-:Y:S01]  /*0320*/  FMUL R6, R6, 0.5 ;  /* 0x3f00000006067820 */ /* 0x000fe20000400000 */
[----:B------:R-:W-:Y:S01]  /*0330*/  FADD.FTZ R14, |R7|, -RZ ;  /* 0x800000ff070e7221 */ /* 0x000fe20000010200 */
[----:B------:R-:W-:Y:S01]  /*0340*/  FMUL R8, R8, 0.5 ;  /* 0x3f00000008087820 */ /* 0x000fe20000400000 */
[----:B------:R-:W-:-:S03]  /*0350*/  FADD.FTZ R10, |R9|, -RZ ;  /* 0x800000ff090a7221 */ /* 0x000fc60000010200 */
[----:B------:R-:W-:Y:S02]  /*0360*/  FSETP.GE.AND P1, PT, R14, 1.0029599666595458984, PT ;  /* 0x3f8060fe0e00780b */ /* 0x000fe40003f26000 */
[----:B------:R-:W-:-:S11]  /*0370*/  FSETP.GE.AND P2, PT, R10, 1.0029599666595458984, PT ;  /* 0x3f8060fe0a00780b */ /* 0x000fd60003f46000 */
[----:B------:R-:W-:Y:S01]  /*0380*/  @!P1 MOV R11, 0x38b1e96a ;  /* 0x38b1e96a000b9802 */ /* 0x000fe20000000f00 */
[----:B------:R-:W-:Y:S01]  /*0390*/  @!P1 FMUL R14, R7, R7 ;  /* 0x00000007070e9220 */ /* 0x000fe20000400000 */
[----:B------:R-:W-:Y:S01]  /*03a0*/  @!P1 MOV R12, 0xba574d20 ;  /* 0xba574d20000c9802 */ /* 0x000fe20000000f00 */
[----:B------:R-:W-:Y:S01]  /*03b0*/  @!P2 FMUL R10, R9, R9 ;  /* 0x00000009090aa220 */ /* 0x000fe20000400000 */
[----:B------:R-:W-:Y:S02]  /*03c0*/  @!P2 MOV R15, 0x38b1e96a ;  /* 0x38b1e96a000fa802 */ /* 0x000fe40000000f00 */
[----:B------:R-:W-:Y:S01]  /*03d0*/  @!P2 MOV R17, 0xba574d20 ;  /* 0xba574d200011a802 */ /* 0x000fe20000000f00 */
[----:B------:R-:W-:Y:S01]  /*03e0*/  FFMA.FTZ R12, R14, R11, R12 ;  /* 0x0000000b0e0c7223 */ /* 0x000fe2000001000c */
[----:B------:R-:W-:Y:S02]  /*03f0*/  @!P1 MOV R13, 0x3baad5ea ;  /* 0x3baad5ea000d9802 */ /* 0x000fe40000000f00 */
[----:B------:R-:W-:Y:S01]  /*0400*/  @!P2 MOV R19, 0x3baad5ea ;  /* 0x3baad5ea0013a802 */ /* 0x000fe20000000f00 */
[----:B------:R-:W-:Y:S01]  /*0410*/  FFMA.FTZ R18, R10, R15, R17 ;  /* 0x0000000f0a127223 */ /* 0x000fe20000010011 */
[----:B------:R-:W-:Y:S01]  /*0420*/  MOV R11, 0xbd0c8162 ;  /* 0xbd0c8162000b7802 */ /* 0x000fe20000000f00 */
[----:B------:R-:W-:Y:S01]  /*0430*/  FFMA.FTZ R16, R12, R14, R13 ;  /* 0x0000000e0c107223 */ /* 0x000fe2000001000d */
[----:B------:R-:W-:Y:S01]  /*0440*/  MOV R15, 0xbd0c8162 ;  /* 0xbd0c8162000f7802 */ /* 0x000fe20000000f00 */
[----:B------:R-:W-:Y:S01]  /*0450*/  FFMA.FTZ R18, R18, R10, R19 ;  /* 0x0000000a12127223 */ /* 0x000fe20000010013 */
[----:B------:R-:W-:-:S02]  /*0460*/  @!P1 MOV R11, 0xbcdc1be7 ;  /* 0xbcdc1be7000b9802 */ /* 0x000fc40000000f00 */
[----:B------:R-:W-:Y:S02]  /*0470*/  @!P2 MOV R15, 0xbcdc1be7 ;  /* 0xbcdc1be7000fa802 */ /* 0x000fe40000000f00 */
[----:B------:R-:W-:Y:S01]  /*0480*/  MOV R12, 0x3e1cf906 ;  /* 0x3e1cf906000c7802 */ /* 0x000fe20000000f00 */
[----:B------:R-:W-:Y:S01]  /*0490*/  FFMA.FTZ R11, R16, R14, R11 ;  /* 0x0000000e100b7223 */ /* 0x000fe2000001000b */
[----:B------:R-:W-:Y:S01]  /*04a0*/  @!P1 MOV R12, 0x3de718af ;  /* 0x3de718af000c9802 */ /* 0x000fe20000000f00 */
[----:B------:R-:W-:Y:S01]  /*04b0*/  FFMA.FTZ R18, R18, R10, R15 ;  /* 0x0000000a12127223 */ /* 0x000fe2000001000f */
[----:B------:R-:W-:Y:S02]  /*04c0*/  MOV R15, 0x3e1cf906 ;  /* 0x3e1cf906000f7802 */ /* 0x000fe40000000f00 */
        /* <DEDUP_REMOVED lines=8> */
[----:B------:R-:W-:Y:S01]  /*0550*/  MOV R11, 0x3f20d842 ;  /* 0x3f20d842000b7802 */ /* 0x000fe20000000f00 */
[--C-:B------:R-:W-:Y:S01]  /*0560*/  HADD2.F32 R15, -RZ, R2.reuse.H1_H1 ;  /* 0x30000002ff0f7230 */ /* 0x100fe20000004100 */
[----:B------:R-:W-:Y:S01]  /*0570*/  @!P1 MOV R11, 0x3e0375d3 ;  /* 0x3e0375d3000b9802 */ /* 0x000fe20000000f00 */
[----:B------:R-:W-:Y:S01]  /*0580*/  FFMA.FTZ R18, R18, R10, R17 ;  /* 0x0000000a12127223 */ /* 0x000fe20000010011 */
[----:B------:R-:W-:Y:S01]  /*0590*/  MOV R13, 0x3f20d842 ;  /* 0x3f20d842000d7802 */ /* 0x000fe20000000f00 */
[----:B------:R-:W-:Y:S01]  /*05a0*/  HADD2.F32 R17, -RZ, R2.H0_H0 ;  /* 0x20000002ff117230 */ /* 0x000fe20000004100 */
[----:B------:R-:W-:Y:S01]  /*05b0*/  @!P2 MOV R13, 0x3e0375d3 ;  /* 0x3e0375d3000da802 */ /* 0x000fe20000000f00 */
[----:B------:R-:W-:Y:S01]  /*05c0*/  FFMA.FTZ R11, R12, R14, R11 ;  /* 0x0000000e0c0b7223 */ /* 0x000fe2000001000b */
[----:B------:R-:W-:Y:S01]  /*05d0*/  FSEL R16, -R14, R7, P1 ;  /* 0x000000070e107208 */ /* 0x000fe20000800100 */
[--C-:B------:R-:W-:Y:S01]  /*05e0*/  HADD2.F32 R14, -RZ, R4.reuse.H0_H0 ;  /* 0x20000004ff0e7230 */ /* 0x100fe20000004100 */
[----:B------:R-:W-:Y:S01]  /*05f0*/  FSEL R12, -R10, R9, P2 ;  /* 0x000000090a0c7208 */ /* 0x000fe20001000100 */
[----:B------:R-:W-:Y:S01]  /*0600*/  FFMA.FTZ R13, R18, R10, R13 ;  /* 0x0000000a120d7223 */ /* 0x000fe2000001000d */
[----:B------:R-:W-:Y:S01]  /*0610*/  HADD2.F32 R4, -RZ, R4.H1_H1 ;  /* 0x30000004ff047230 */ /* 0x000fe20000004100 */
[----:B------:R-:W-:Y:S01]  /*0620*/  FFMA.FTZ R11, R11, R16, R16 ;  /* 0x000000100b0b7223 */ /* 0x000fe20000010010 */
[----:B------:R-:W-:Y:S01]  /*0630*/  FADD R14, R14, R17 ;  /* 0x000000110e0e7221 */ /* 0x000fe20000000000 */
[----:B------:R-:W-:-:S02]  /*0640*/  FFMA.FTZ R12, R13, R12, R12 ;  /* 0x0000000c0d0c7223 */ /* 0x000fc4000001000c */
[----:B------:R-:W0:Y:S01]  /*0650*/  @P1 MUFU.EX2 R10, R11 ;  /* 0x0000000b000a1308 */ /* 0x000e220000000800 */
[----:B------:R-:W-:-:S07]  /*0660*/  FADD R4, R4, R15 ;  /* 0x0000000f04047221 */ /* 0x000fce0000000000 */
[----:B------:R-:W1:Y:S01]  /*0670*/  @P2 MUFU.EX2 R13, R12 ;  /* 0x0000000c000d2308 */ /* 0x000e620000000800 */
[----:B0-----:R-:W-:-:S05]  /*0680*/  @P1 FADD R10, -R10, 1 ;  /* 0x3f8000000a0a1421 */ /* 0x001fca0000000100 */
[----:B------:R-:W-:Y:S01]  /*0690*/  @P1 LOP3.LUT R11, R10, 0x80000000, R7, 0xf8, !PT ;  /* 0x800000000a0b1812 */ /* 0x000fe200078ef807 */
[----:B------:R-:W-:Y:S01]  /*06a0*/  HADD2.F32 R7, -RZ, R5.H0_H0 ;  /* 0x20000005ff077230 */ /* 0x000fe20000004100 */
[----:B-1----:R-:W-:-:S03]  /*06b0*/  @P2 FADD R2, -R13, 1 ;  /* 0x3f8000000d022421 */ /* 0x002fc60000000100 */
[----:B------:R-:W-:Y:S01]  /*06c0*/  FADD R11, R11, 1 ;  /* 0x3f8000000b0b7421 */ /* 0x000fe20000000000 */
[----:B------:R-:W-:Y:S01]  /*06d0*/  FFMA R7, R7, 0.125, R14 ;  /* 0x3e00000007077823 */ /* 0x000fe2000000000e */
[----:B------:R-:W-:Y:S01]  /*06e0*/  @P2 LOP3.LUT R12, R2, 0x80000000, R9, 0xf8, !PT ;  /* 0x80000000020c2812 */ /* 0x000fe200078ef809 */
[----:B------:R-:W-:Y:S01]  /*06f0*/  HADD2.F32 R9, -RZ, R5.H1_H1 ;  /* 0x30000005ff097230 */ /* 0x000fe20000004100 */
[----:B------:R-:W-:Y:S01]  /*0700*/  FMUL R6, R6, R11 ;  /* 0x0000000b06067220 */ /* 0x000fe20000400000 */
[----:B------:R-:W-:Y:S02]  /*0710*/  IMAD.WIDE R2, R0, R3, c[0x0][0x178] ;  /* 0x00005e0000027625 */ /* 0x000fe400078e0203 */
[----:B------:R-:W-:Y:S01]  /*0720*/  FADD R5, R12, 1 ;  /* 0x3f8000000c057421 */ /* 0x000fe20000000000 */
[----:B------:R-:W-:Y:S01]  /*0730*/  FFMA R4, R9, 0.125, R4 ;  /* 0x3e00000009047823 */ /* 0x000fe20000000004 */
[----:B------:R-:W-:Y:S02]  /*0740*/  FMUL R6, R7, R6 ;  /* 0x0000000607067220 */ /* 0x000fe40000400000 */
[----:B------:R-:W-:-:S04]  /*0750*/  FMUL R5, R8, R5 ;  /* 0x0000000508057220 */ /* 0x000fc80000400000 */
[----:B------:R-:W-:-:S05]  /*0760*/  FMUL R5, R4, R5 ;  /* 0x0000000504057220 */ /* 0x000fca0000400000 */
[----:B------:R-:W-:Y:S01]  /*0770*/  F2FP.F16.F32.PACK_AB R5, R5, R6 ;  /* 0x000000060505723e */ /* 0x000fe200000000ff */
[----:B------:R-:W-:Y:S06]  /*0780*/  @P0 EXIT ;  /* 0x000000000000094d */ /* 0x000fec0003800000 */
[----:B------:R-:W-:Y:S01]  /*0790*/  STG.E [R2.64], R5 ;  /* 0x0000000502007986 */ /* 0x000fe2000c101904 */
[----:B------:R-:W-:Y:S05]  /*07a0*/  EXIT ;  /* 0x000000000000794d */ /* 0x000fea0003800000 */
.L_x_0:
[----:B------:R-:W-:-:S00]  /*07b0*/  BRA `(.L_x_0) ;  /* 0xfffffff000007947 */ /* 0x000fc0000383ffff */
[----:B------:R-:W-:-:S00]  /*07c0*/  NOP ;  /* 0x0000000000007918 */ /* 0x000fc00000000000 */
        /* <DEDUP_REMOVED lines=11> */
.L_x_1:


//--------------------- .nv.global.init           --------------------------
	.section	.nv.global.init,"aw",@progbits
.nv.global.init:
	.type		_$_str,@object
	.size		_$_str,(.L_0 - _$_str)
_$_str:
        /*0000*/ 	.byte	0x5f, 0x5f, 0x43, 0x55, 0x44, 0x41, 0x5f, 0x46, 0x54, 0x5a, 0x00
.L_0:
